//
// Generated by NVIDIA NVVM Compiler
//
// Compiler Build ID: CL-36424714
// Cuda compilation tools, release 13.0, V13.0.88
// Based on NVVM 20.0.0
//

.version 9.0
.target sm_100
.address_size 64

	// .globl	_Z8MyKernelv
.extern .func  (.param .b32 func_retval0) vprintf
(
	.param .b64 vprintf_param_0,
	.param .b64 vprintf_param_1
)
;
.const .align 4 .b8 constData[1024];
.global .align 4 .f32 devData;
.global .align 8 .u64 devPointer;
.global .align 1 .b8 $str[5] = {37, 108, 117, 10};

.visible .entry _Z8MyKernelv()
{
	.local .align 8 .b8 	__local_depot0[8];
	.reg .b64 	%SP;
	.reg .b64 	%SPL;
	.reg .b32 	%r<3>;
	.reg .b64 	%rd<6>;

	mov.u64 	%SPL, __local_depot0;
	cvta.local.u64 	%SP, %SPL;
	add.u64 	%rd1, %SP, 0;
	add.u64 	%rd2, %SPL, 0;
	mov.b64 	%rd3, 4;
	st.local.u64 	[%rd2], %rd3;
	mov.u64 	%rd4, $str;
	cvta.global.u64 	%rd5, %rd4;
	{ // callseq 0, 0
	.param .b64 param0;
	st.param.b64 	[param0], %rd5;
	.param .b64 param1;
	st.param.b64 	[param1], %rd1;
	.param .b32 retval0;
	call.uni (retval0), 
	vprintf, 
	(
	param0, 
	param1
	);
	ld.param.b32 	%r1, [retval0];
	} // callseq 0
	ret;

}


// ===== COMPILED SASS (sm_100) =====

	.target	sm_100

	.elftype	@"ET_EXEC"


//--------------------- .note.nv.tkinfo           --------------------------
	.section	.note.nv.tkinfo,"",@"SHT_NOTE"
	.sectionflags	@"SHF_NOTE_NV_TKINFO"
	.tkinfo
        /*0018*/ 	.word	0x00000002
        /*0030*/ 	.string	""
        /*0030*/ 	.string	"ptxas"
        /*0030*/ 	.string	"Cuda compilation tools, release 13.0, V13.0.88"
        /*0030*/ 	.string	"Build cuda_13.0.r13.0/compiler.36424714_0"
        /*0030*/ 	.string	"-arch sm_100 -m 64 "



//--------------------- .note.nv.cuinfo           --------------------------
	.section	.note.nv.cuinfo,"",@"SHT_NOTE"
	.sectionflags	@"SHF_NOTE_NV_CUINFO"
        /*0018*/ 	.short	0x0002
        /*001a*/ 	.short	0x0064
        /*001c*/ 	.short	0x0082
	.zero		2


//--------------------- .nv.info                  --------------------------
	.section	.nv.info,"",@"SHT_CUDA_INFO"
	.align	4


	//----- nvinfo : EIATTR_REGCOUNT
	.align		4
        /*0000*/ 	.byte	0x04, 0x2f
        /*0002*/ 	.short	(.L_5 - .L_4)
	.align		4
.L_4:
        /*0004*/ 	.word	index@(_Z8MyKernelv)
        /*0008*/ 	.word	0x00000018


	//----- nvinfo : EIATTR_FRAME_SIZE
	.align		4
.L_5:
        /*000c*/ 	.byte	0x04, 0x11
        /*000e*/ 	.short	(.L_7 - .L_6)
	.align		4
.L_6:
        /*0010*/ 	.word	index@(_Z8MyKernelv)
        /*0014*/ 	.word	0x00000008


	//----- nvinfo : EIATTR_MIN_STACK_SIZE
	.align		4
.L_7:
        /*0018*/ 	.byte	0x04, 0x12
        /*001a*/ 	.short	(.L_9 - .L_8)
	.align		4
.L_8:
        /*001c*/ 	.word	index@(_Z8MyKernelv)
        /*0020*/ 	.word	0x00000008
.L_9:


//--------------------- .nv.compat                --------------------------
	.section	.nv.compat,"",@"SHT_CUDA_COMPAT_INFO"
	.align	4
        /*0000*/ 	.byte	0x02, 0x09, 0x00, 0x00, 0x02, 0x02, 0x01, 0x00, 0x02, 0x05, 0x05, 0x00, 0x03, 0x07, 0x01, 0x01
        /*0010*/ 	.byte	0x02, 0x03, 0x00, 0x00, 0x02, 0x06, 0x01, 0x00, 0x04, 0x0b, 0x08, 0x00, 0x09, 0x00, 0x00, 0x00
        /*0020*/ 	.byte	0x00, 0x00, 0x00, 0x00


//--------------------- .nv.info._Z8MyKernelv     --------------------------
	.section	.nv.info._Z8MyKernelv,"",@"SHT_CUDA_INFO"
	.sectionflags	@""
	.align	4


	//----- nvinfo : EIATTR_CUDA_API_VERSION
	.align		4
        /*0000*/ 	.byte	0x04, 0x37
        /*0002*/ 	.short	(.L_11 - .L_10)
.L_10:
        /*0004*/ 	.word	0x00000082


	//----- nvinfo : EIATTR_SPARSE_MMA_MASK
	.align		4
.L_11:
        /*0008*/ 	.byte	0x03, 0x50
        /*000a*/ 	.short	0x0000


	//----- nvinfo : EIATTR_MAXREG_COUNT
	.align		4
        /*000c*/ 	.byte	0x03, 0x1b
        /*000e*/ 	.short	0x00ff


	//----- nvinfo : EIATTR_EXTERNS
	.align		4
        /*0010*/ 	.byte	0x04, 0x0f
        /*0012*/ 	.short	(.L_13 - .L_12)


	//   ....[0]....
	.align		4
.L_12:
        /*0014*/ 	.word	index@(vprintf)


	//----- nvinfo : EIATTR_MERCURY_ISA_VERSION
	.align		4
.L_13:
        /*0018*/ 	.byte	0x03, 0x5f
        /*001a*/ 	.short	0x0101


	//----- nvinfo : EIATTR_VRC_CTA_INIT_COUNT
	.align		4
        /*001c*/ 	.byte	0x02, 0x4a
	.zero		1
	.zero		1


	//----- nvinfo : EIATTR_SYSCALL_OFFSETS
	.align		4
        /*0020*/ 	.byte	0x04, 0x46
        /*0022*/ 	.short	(.L_15 - .L_14)


	//   ....[0]....
.L_14:
        /*0024*/ 	.word	0x000000f0


	//----- nvinfo : EIATTR_EXIT_INSTR_OFFSETS
	.align		4
.L_15:
        /*0028*/ 	.byte	0x04, 0x1c
        /*002a*/ 	.short	(.L_17 - .L_16)


	//   ....[0]....
.L_16:
        /*002c*/ 	.word	0x00000100


	//----- nvinfo : EIATTR_SW_WAR
	.align		4
.L_17:
        /*0030*/ 	.byte	0x04, 0x36
        /*0032*/ 	.short	(.L_19 - .L_18)
.L_18:
        /*0034*/ 	.word	0x00000008
.L_19:


//--------------------- .nv.callgraph             --------------------------
	.section	.nv.callgraph,"",@"SHT_CUDA_CALLGRAPH"
	.align	4
	.sectionentsize	8
	.align		4
        /*0000*/ 	.word	0x00000000
	.align		4
        /*0004*/ 	.word	0xffffffff
	.align		4
        /*0008*/ 	.word	index@(_Z8MyKernelv)
	.align		4
        /*000c*/ 	.word	index@(vprintf)
	.align		4
        /*0010*/ 	.word	0x00000000
	.align		4
        /*0014*/ 	.word	0xfffffffe
	.align		4
        /*0018*/ 	.word	0x00000000
	.align		4
        /*001c*/ 	.word	0xfffffffd
	.align		4
        /*0020*/ 	.word	0x00000000
	.align		4
        /*0024*/ 	.word	0xfffffffc


//--------------------- .nv.constant4             --------------------------
	.section	.nv.constant4,"a",@progbits
	.align	8
	.align		8
.nv.constant4:
        /*0000*/ 	.dword	vprintf
	.align		8
        /*0008*/ 	.dword	devData
	.align		8
        /*0010*/ 	.dword	devPointer
	.align		8
        /*0018*/ 	.dword	$str


//--------------------- .nv.constant3             --------------------------
	.section	.nv.constant3,"a",@progbits
	.align	4
.nv.constant3:
	.type		constData,@object
	.size		constData,(.L_0 - constData)
constData:
	.zero		1024
.L_0:


//--------------------- .text._Z8MyKernelv        --------------------------
	.section	.text._Z8MyKernelv,"ax",@progbits
	.align	128
        .global         _Z8MyKernelv
        .type           _Z8MyKernelv,@function
        .size           _Z8MyKernelv,(.L_x_2 - _Z8MyKernelv)
        .other          _Z8MyKernelv,@"STO_CUDA_ENTRY STV_DEFAULT"
_Z8MyKernelv:
.text._Z8MyKernelv:
[----:B------:R-:W0:Y:S01]  /*0000*/  LDC R1, c[0x0][0x37c] ;  /* 0x0000df00ff017b82 */ /* 0x000e220000000800 */
[----:B------:R-:W-:Y:S02]  /*0010*/  HFMA2 R9, -RZ, RZ, 0, 0 ;  /* 0x00000000ff097431 */ /* 0x000fe400000001ff */
[----:B0-----:R-:W-:Y:S01]  /*0020*/  VIADD R1, R1, 0xfffffff8 ;  /* 0xfffffff801017836 */ /* 0x001fe20000000000 */
[----:B------:R-:W-:Y:S01]  /*0030*/  MOV R0, 0x0 ;  /* 0x0000000000007802 */ /* 0x000fe20000000f00 */
[----:B------:R-:W-:Y:S01]  /*0040*/  IMAD.MOV.U32 R8, RZ, RZ, 0x4 ;  /* 0x00000004ff087424 */ /* 0x000fe200078e00ff */
[----:B------:R-:W0:Y:S02]  /*0050*/  LDCU UR4, c[0x0][0x2f8] ;  /* 0x00005f00ff0477ac */ /* 0x000e240008000800 */
[----:B------:R1:W2:Y:S02]  /*0060*/  LDC.64 R2, c[0x4][R0] ;  /* 0x0100000000027b82 */ /* 0x0002a40000000a00 */
[----:B------:R1:W-:Y:S01]  /*0070*/  STL.64 [R1], R8 ;  /* 0x0000000801007387 */ /* 0x0003e20000100a00 */
[----:B------:R-:W3:Y:S01]  /*0080*/  LDCU.64 UR6, c[0x4][0x18] ;  /* 0x01000300ff0677ac */ /* 0x000ee20008000a00 */
[----:B------:R-:W4:Y:S01]  /*0090*/  LDCU UR5, c[0x0][0x2fc] ;  /* 0x00005f80ff0577ac */ /* 0x000f220008000800 */
[----:B0-----:R-:W-:Y:S01]  /*00a0*/  IADD3 R6, P0, PT, R1, UR4, RZ ;  /* 0x0000000401067c10 */ /* 0x001fe2000ff1e0ff */
[----:B---3--:R-:W-:Y:S01]  /*00b0*/  IMAD.U32 R4, RZ, RZ, UR6 ;  /* 0x00000006ff047e24 */ /* 0x008fe2000f8e00ff */
[----:B------:R-:W-:-:S03]  /*00c0*/  MOV R5, UR7 ;  /* 0x0000000700057c02 */ /* 0x000fc60008000f00 */
[----:B-1--4-:R-:W-:-:S08]  /*00d0*/  IMAD.X R7, RZ, RZ, UR5, P0 ;  /* 0x00000005ff077e24 */ /* 0x012fd000080e06ff */
[----:B------:R-:W-:-:S07]  /*00e0*/  LEPC R20, `(.L_x_0) ;  /* 0x000000001014794e */ /* 0x000fce0000000000 */
[----:B--2---:R-:W-:Y:S05]  /*00f0*/  CALL.ABS.NOINC R2 ;  /* 0x0000000002007343 */ /* 0x004fea0003c00000 */
.L_x_0:
[----:B------:R-:W-:Y:S05]  /*0100*/  EXIT ;  /* 0x000000000000794d */ /* 0x000fea0003800000 */
.L_x_1:
[----:B------:R-:W-:-:S00]  /*0110*/  BRA `(.L_x_1) ;  /* 0xfffffffc00fc7947 */ /* 0x000fc0000383ffff */
[----:B------:R-:W-:-:S00]  /*0120*/  NOP ;  /* 0x0000000000007918 */ /* 0x000fc00000000000 */
        /* <DEDUP_REMOVED lines=13> */
.L_x_2:


//--------------------- .nv.global.init           --------------------------
	.section	.nv.global.init,"aw",@progbits
.nv.global.init:
	.type		$str,@object
	.size		$str,(.L_3 - $str)
$str:
        /*0000*/ 	.byte	0x25, 0x6c, 0x75, 0x0a, 0x00
.L_3:


//--------------------- .nv.shared.reserved.0     --------------------------
	.section	.nv.shared.reserved.0,"aw",@nobits
	.weak		__nv_reservedSMEM_offset_0_alias
	.size		__nv_reservedSMEM_offset_0_alias, 0, 64
	.other		__nv_reservedSMEM_offset_0_alias,@"STO_CUDA_RESERVED_SHARED STV_DEFAULT"
__nv_reservedSMEM_offset_0_alias:
	.zero		0
	.zero		64


//--------------------- .nv.global                --------------------------
	.section	.nv.global,"aw",@nobits
	.align	8
.nv.global:
	.type		devPointer,@object
	.size		devPointer,(devData - devPointer)
devPointer:
	.zero		8
	.type		devData,@object
	.size		devData,(.L_1 - devData)
devData:
	.zero		4
.L_1:


//--------------------- .nv.constant0._Z8MyKernelv --------------------------
	.section	.nv.constant0._Z8MyKernelv,"a",@progbits
	.sectionflags	@""
	.align	4
.nv.constant0._Z8MyKernelv:
	.zero		896


//--------------------- SYMBOLS --------------------------

	.type		.nv.reservedSmem.offset0,@object
	.size		.nv.reservedSmem.offset0,0x4
	.type		vprintf,@function
